	.headerflags	@"EF_CUDA_TEXMODE_UNIFIED EF_CUDA_64BIT_ADDRESS EF_CUDA_ACCELERATORS EF_CUDA_SM90 EF_CUDA_VIRTUAL_SM(EF_CUDA_SM90)"
	.elftype	@"ET_EXEC"


//--------------------- .nv.info                  --------------------------
	.section	.nv.info,"",@"SHT_CUDA_INFO"
	.align	4


	//----- nvinfo : EIATTR_REGCOUNT
	.align		4
        /*0000*/ 	.byte	0x04, 0x2f
        /*0002*/ 	.short	(.L_3 - .L_2)
	.align		4
.L_2:
        /*0004*/ 	.word	index@(triton_poi_fused__native_batch_norm_legit_no_training_convolution_relu_17)
        /*0008*/ 	.word	0x00000020


	//----- nvinfo : EIATTR_MIN_STACK_SIZE
	.align		4
.L_3:
        /*000c*/ 	.byte	0x04, 0x12
        /*000e*/ 	.short	(.L_5 - .L_4)
	.align		4
.L_4:
        /*0010*/ 	.word	index@(triton_poi_fused__native_batch_norm_legit_no_training_convolution_relu_17)
        /*0014*/ 	.word	0x00000000


	//----- nvinfo : EIATTR_FRAME_SIZE
	.align		4
.L_5:
        /*0018*/ 	.byte	0x04, 0x11
        /*001a*/ 	.short	(.L_7 - .L_6)
	.align		4
.L_6:
        /*001c*/ 	.word	index@(triton_poi_fused__native_batch_norm_legit_no_training_convolution_relu_17)
        /*0020*/ 	.word	0x00000000


	//----- nvinfo : EIATTR_MIN_STACK_SIZE
	.align		4
.L_7:
        /*0024*/ 	.byte	0x04, 0x12
        /*0026*/ 	.short	(.L_9 - .L_8)
	.align		4
.L_8:
        /*0028*/ 	.word	index@(triton_poi_fused__native_batch_norm_legit_no_training_convolution_relu_17)
        /*002c*/ 	.word	0x00000000
.L_9:


//--------------------- .nv.info.triton_poi_fused__native_batch_norm_legit_no_training_convolution_relu_17 --------------------------
	.section	.nv.info.triton_poi_fused__native_batch_norm_legit_no_training_convolution_relu_17,"",@"SHT_CUDA_INFO"
	.sectionflags	@""
	.align	4


	//----- nvinfo : EIATTR_CUDA_API_VERSION
	.align		4
        /*0000*/ 	.byte	0x04, 0x37
        /*0002*/ 	.short	(.L_11 - .L_10)
.L_10:
        /*0004*/ 	.word	0x0000007c


	//----- nvinfo : EIATTR_KPARAM_INFO
	.align		4
.L_11:
        /*0008*/ 	.byte	0x04, 0x17
        /*000a*/ 	.short	(.L_13 - .L_12)
.L_12:
        /*000c*/ 	.word	0x00000000
        /*0010*/ 	.short	0x0008
        /*0012*/ 	.short	0x003c
        /*0014*/ 	.byte	0x00, 0xf0, 0x11, 0x00


	//----- nvinfo : EIATTR_KPARAM_INFO
	.align		4
.L_13:
        /*0018*/ 	.byte	0x04, 0x17
        /*001a*/ 	.short	(.L_15 - .L_14)
.L_14:
        /*001c*/ 	.word	0x00000000
        /*0020*/ 	.short	0x0007
        /*0022*/ 	.short	0x0038
        /*0024*/ 	.byte	0x00, 0xf0, 0x11, 0x00


	//----- nvinfo : EIATTR_KPARAM_INFO
	.align		4
.L_15:
        /*0028*/ 	.byte	0x04, 0x17
        /*002a*/ 	.short	(.L_17 - .L_16)
.L_16:
        /*002c*/ 	.word	0x00000000
        /*0030*/ 	.short	0x0006
        /*0032*/ 	.short	0x0030
        /*0034*/ 	.byte	0x00, 0xf4, 0x21, 0x00


	//----- nvinfo : EIATTR_KPARAM_INFO
	.align		4
.L_17:
        /*0038*/ 	.byte	0x04, 0x17
        /*003a*/ 	.short	(.L_19 - .L_18)
.L_18:
        /*003c*/ 	.word	0x00000000
        /*0040*/ 	.short	0x0005
        /*0042*/ 	.short	0x0028
        /*0044*/ 	.byte	0x00, 0xf4, 0x21, 0x00


	//----- nvinfo : EIATTR_KPARAM_INFO
	.align		4
.L_19:
        /*0048*/ 	.byte	0x04, 0x17
        /*004a*/ 	.short	(.L_21 - .L_20)
.L_20:
        /*004c*/ 	.word	0x00000000
        /*0050*/ 	.short	0x0004
        /*0052*/ 	.short	0x0020
        /*0054*/ 	.byte	0x00, 0xf4, 0x21, 0x00


	//----- nvinfo : EIATTR_KPARAM_INFO
	.align		4
.L_21:
        /*0058*/ 	.byte	0x04, 0x17
        /*005a*/ 	.short	(.L_23 - .L_22)
.L_22:
        /*005c*/ 	.word	0x00000000
        /*0060*/ 	.short	0x0003
        /*0062*/ 	.short	0x0018
        /*0064*/ 	.byte	0x00, 0xf4, 0x21, 0x00


	//----- nvinfo : EIATTR_KPARAM_INFO
	.align		4
.L_23:
        /*0068*/ 	.byte	0x04, 0x17
        /*006a*/ 	.short	(.L_25 - .L_24)
.L_24:
        /*006c*/ 	.word	0x00000000
        /*0070*/ 	.short	0x0002
        /*0072*/ 	.short	0x0010
        /*0074*/ 	.byte	0x00, 0xf4, 0x21, 0x00


	//----- nvinfo : EIATTR_KPARAM_INFO
	.align		4
.L_25:
        /*0078*/ 	.byte	0x04, 0x17
        /*007a*/ 	.short	(.L_27 - .L_26)
.L_26:
        /*007c*/ 	.word	0x00000000
        /*0080*/ 	.short	0x0001
        /*0082*/ 	.short	0x0008
        /*0084*/ 	.byte	0x00, 0xf4, 0x21, 0x00


	//----- nvinfo : EIATTR_KPARAM_INFO
	.align		4
.L_27:
        /*0088*/ 	.byte	0x04, 0x17
        /*008a*/ 	.short	(.L_29 - .L_28)
.L_28:
        /*008c*/ 	.word	0x00000000
        /*0090*/ 	.short	0x0000
        /*0092*/ 	.short	0x0000
        /*0094*/ 	.byte	0x00, 0xf4, 0x21, 0x00


	//----- nvinfo : EIATTR_SPARSE_MMA_MASK
	.align		4
.L_29:
        /*0098*/ 	.byte	0x03, 0x50
        /*009a*/ 	.short	0x0000


	//----- nvinfo : EIATTR_MAXREG_COUNT
	.align		4
        /*009c*/ 	.byte	0x03, 0x1b
        /*009e*/ 	.short	0x00ff


	//----- nvinfo : EIATTR_EXIT_INSTR_OFFSETS
	.align		4
        /*00a0*/ 	.byte	0x04, 0x1c
        /*00a2*/ 	.short	(.L_31 - .L_30)


	//   ....[0]....
.L_30:
        /*00a4*/ 	.word	0x00000b90


	//   ....[1]....
        /*00a8*/ 	.word	0x00000bb0


	//----- nvinfo : EIATTR_REQNTID
	.align		4
.L_31:
        /*00ac*/ 	.byte	0x04, 0x10
        /*00ae*/ 	.short	(.L_33 - .L_32)
.L_32:
        /*00b0*/ 	.word	0x00000080
        /*00b4*/ 	.word	0x00000001
        /*00b8*/ 	.word	0x00000001


	//----- nvinfo : EIATTR_CBANK_PARAM_SIZE
	.align		4
.L_33:
        /*00bc*/ 	.byte	0x03, 0x19
        /*00be*/ 	.short	0x0040


	//----- nvinfo : EIATTR_PARAM_CBANK
	.align		4
        /*00c0*/ 	.byte	0x04, 0x0a
        /*00c2*/ 	.short	(.L_35 - .L_34)
	.align		4
.L_34:
        /*00c4*/ 	.word	index@(.nv.constant0.triton_poi_fused__native_batch_norm_legit_no_training_convolution_relu_17)
        /*00c8*/ 	.short	0x0210
        /*00ca*/ 	.short	0x0040


	//----- nvinfo : EIATTR_SW_WAR
	.align		4
.L_35:
        /*00cc*/ 	.byte	0x04, 0x36
        /*00ce*/ 	.short	(.L_37 - .L_36)
.L_36:
        /*00d0*/ 	.word	0x00000008
.L_37:


//--------------------- .nv.callgraph             --------------------------
	.section	.nv.callgraph,"",@"SHT_CUDA_CALLGRAPH"
	.align	4
	.sectionentsize	8
	.align		4
        /*0000*/ 	.word	0x00000000
	.align		4
        /*0004*/ 	.word	0xffffffff
	.align		4
        /*0008*/ 	.word	0x00000000
	.align		4
        /*000c*/ 	.word	0xfffffffe
	.align		4
        /*0010*/ 	.word	0x00000000
	.align		4
        /*0014*/ 	.word	0xfffffffd
	.align		4
        /*0018*/ 	.word	0x00000000
	.align		4
        /*001c*/ 	.word	0xfffffffc


//--------------------- .nv.constant4             --------------------------
	.section	.nv.constant4,"a",@progbits
	.align	8
	.align		8
.nv.constant4:
        /*0000*/ 	.dword	_$_str
	.align		8
        /*0008*/ 	.dword	_$_str_$_2


//--------------------- .text.triton_poi_fused__native_batch_norm_legit_no_training_convolution_relu_17 --------------------------
	.section	.text.triton_poi_fused__native_batch_norm_legit_no_training_convolution_relu_17,"ax",@progbits
	.sectionflags	@"SHF_BARRIERS=1"
	.align	128
        .global         triton_poi_fused__native_batch_norm_legit_no_training_convolution_relu_17
        .type           triton_poi_fused__native_batch_norm_legit_no_training_convolution_relu_17,@function
        .size           triton_poi_fused__native_batch_norm_legit_no_training_convolution_relu_17,(.L_x_1 - triton_poi_fused__native_batch_norm_legit_no_training_convolution_relu_17)
        .other          triton_poi_fused__native_batch_norm_legit_no_training_convolution_relu_17,@"STO_CUDA_ENTRY STV_DEFAULT"
triton_poi_fused__native_batch_norm_legit_no_training_convolution_relu_17:
.text.triton_poi_fused__native_batch_norm_legit_no_training_convolution_relu_17:
[----:B------:R-:W0:Y:S01]  /*0000*/  LDC R1, c[0x0][0x28] ;  /* 0x00000a00ff017b82 */ /* 0x000e220000000800 */
[----:B------:R-:W1:Y:S07]  /*0010*/  S2R R0, SR_CTAID.Y ;  /* 0x0000000000007919 */ /* 0x000e6e0000002600 */
[----:B------:R-:W2:Y:S01]  /*0020*/  LDC.64 R4, c[0x0][0x220] ;  /* 0x00008800ff047b82 */ /* 0x000ea20000000a00 */
[----:B------:R-:W-:Y:S01]  /*0030*/  ULDC.64 UR6, c[0x0][0x208] ;  /* 0x0000820000067ab9 */ /* 0x000fe20000000a00 */
[----:B------:R-:W3:Y:S01]  /*0040*/  S2R R2, SR_TID.X ;  /* 0x0000000000027919 */ /* 0x000ee20000002100 */
[----:B------:R-:W4:Y:S05]  /*0050*/  S2R R6, SR_CTAID.X ;  /* 0x0000000000067919 */ /* 0x000f2a0000002500 */
[----:B------:R-:W5:Y:S08]  /*0060*/  LDC.64 R26, c[0x0][0x210] ;  /* 0x00008400ff1a7b82 */ /* 0x000f700000000a00 */
[----:B------:R-:W5:Y:S01]  /*0070*/  LDC.64 R16, c[0x0][0x218] ;  /* 0x00008600ff107b82 */ /* 0x000f620000000a00 */
[----:B-1----:R-:W-:Y:S01]  /*0080*/  IMAD.SHL.U32 R21, R0, 0x20, RZ ;  /* 0x0000002000157824 */ /* 0x002fe200078e00ff */
[----:B------:R-:W-:Y:S01]  /*0090*/  SHF.R.S32.HI R3, RZ, 0x1a, R0 ;  /* 0x0000001aff037819 */ /* 0x000fe20000011400 */
[----:B---3--:R-:W-:-:S03]  /*00a0*/  IMAD.SHL.U32 R22, R2, 0x4, RZ ;  /* 0x0000000402167824 */ /* 0x008fc600078e00ff */
[----:B------:R-:W-:Y:S02]  /*00b0*/  SGXT R3, R3, 0x1 ;  /* 0x000000010303781a */ /* 0x000fe40000000200 */
[----:B------:R-:W-:Y:S02]  /*00c0*/  SHF.R.U32.HI R20, RZ, 0x3, R2 ;  /* 0x00000003ff147819 */ /* 0x000fe40000011602 */
[----:B------:R-:W-:Y:S02]  /*00d0*/  LOP3.LUT R24, R21, 0x1c, R22, 0xf8, !PT ;  /* 0x0000001c15187812 */ /* 0x000fe400078ef816 */
[----:B------:R-:W-:Y:S02]  /*00e0*/  SGXT.U32 R20, R20, 0x4 ;  /* 0x000000041414781a */ /* 0x000fe40000000000 */
[----:B------:R-:W-:-:S04]  /*00f0*/  LEA.HI R3, R3, R24, RZ, 0x9 ;  /* 0x0000001803037211 */ /* 0x000fc800078f48ff */
[C---:B------:R-:W-:Y:S01]  /*0100*/  LOP3.LUT R7, R3.reuse, 0xfffffe00, RZ, 0xc0, !PT ;  /* 0xfffffe0003077812 */ /* 0x040fe200078ec0ff */
[----:B------:R-:W-:Y:S02]  /*0110*/  IMAD.SHL.U32 R0, R3, 0x40, RZ ;  /* 0x0000004003007824 */ /* 0x000fe400078e00ff */
[----:B----4-:R-:W-:Y:S02]  /*0120*/  IMAD.SHL.U32 R3, R6, 0x20, RZ ;  /* 0x0000002006037824 */ /* 0x010fe400078e00ff */
[----:B------:R-:W-:Y:S01]  /*0130*/  IMAD.IADD R24, R24, 0x1, -R7 ;  /* 0x0000000118187824 */ /* 0x000fe200078e0a07 */
[----:B------:R-:W-:Y:S02]  /*0140*/  LOP3.LUT R7, R0, 0xffff8000, RZ, 0xc0, !PT ;  /* 0xffff800000077812 */ /* 0x000fe400078ec0ff */
[----:B------:R-:W-:Y:S01]  /*0150*/  LOP3.LUT R0, R3, R20, RZ, 0xfc, !PT ;  /* 0x0000001403007212 */ /* 0x000fe200078efcff */
[----:B--2---:R-:W-:Y:S01]  /*0160*/  IMAD.WIDE R4, R24, 0x4, R4 ;  /* 0x0000000418047825 */ /* 0x004fe200078e0204 */
[----:B------:R-:W-:-:S03]  /*0170*/  LOP3.LUT R2, R3, 0x10, R20, 0xfe, !PT ;  /* 0x0000001003027812 */ /* 0x000fc600078efe14 */
[----:B------:R-:W-:Y:S02]  /*0180*/  IMAD.IADD R9, R24, 0x1, R7 ;  /* 0x0000000118097824 */ /* 0x000fe400078e0207 */
[----:B------:R-:W2:Y:S01]  /*0190*/  LDG.E.EL.128 R4, desc[UR6][R4.64] ;  /* 0x0000000604047981 */ /* 0x000ea2000c2e1d00 */
[C---:B------:R-:W-:Y:S01]  /*01a0*/  ISETP.GE.AND P1, PT, R0.reuse, 0x40, PT ;  /* 0x000000400000780c */ /* 0x040fe20003f26270 */
[--C-:B------:R-:W-:Y:S01]  /*01b0*/  IMAD R0, R0, 0x200, R9.reuse ;  /* 0x0000020000007824 */ /* 0x100fe200078e0209 */
[C---:B------:R-:W-:Y:S01]  /*01c0*/  ISETP.GE.AND P0, PT, R2.reuse, 0x40, PT ;  /* 0x000000400200780c */ /* 0x040fe20003f06270 */
[----:B------:R-:W-:Y:S01]  /*01d0*/  IMAD R2, R2, 0x200, R9 ;  /* 0x0000020002027824 */ /* 0x000fe200078e0209 */
[----:B------:R-:W-:Y:S02]  /*01e0*/  CS2R R8, SRZ ;  /* 0x0000000000087805 */ /* 0x000fe4000001ff00 */
[----:B------:R-:W-:Y:S02]  /*01f0*/  CS2R R10, SRZ ;  /* 0x00000000000a7805 */ /* 0x000fe4000001ff00 */
[----:B------:R-:W-:-:S02]  /*0200*/  CS2R R12, SRZ ;  /* 0x00000000000c7805 */ /* 0x000fc4000001ff00 */
[----:B------:R-:W-:Y:S01]  /*0210*/  CS2R R14, SRZ ;  /* 0x00000000000e7805 */ /* 0x000fe2000001ff00 */
[----:B-----5:R-:W-:-:S04]  /*0220*/  IMAD.WIDE R28, R0, 0x4, R26 ;  /* 0x00000004001c7825 */ /* 0x020fc800078e021a */
[----:B0-----:R-:W-:Y:S01]  /*0230*/  IMAD.WIDE R16, R24, 0x4, R16 ;  /* 0x0000000418107825 */ /* 0x001fe200078e0210 */
[----:B------:R-:W3:Y:S03]  /*0240*/  @!P1 LDG.E.EL.128 R8, desc[UR6][R28.64] ;  /* 0x000000061c089981 */ /* 0x000ee6000c2e1d00 */
[----:B------:R-:W-:Y:S02]  /*0250*/  IMAD.WIDE R26, R2, 0x4, R26 ;  /* 0x00000004021a7825 */ /* 0x000fe400078e021a */
[----:B------:R-:W3:Y:S04]  /*0260*/  LDG.E.EL.128 R16, desc[UR6][R16.64] ;  /* 0x0000000610107981 */ /* 0x000ee8000c2e1d00 */
[----:B------:R0:W4:Y:S02]  /*0270*/  @!P0 LDG.E.EL.128 R12, desc[UR6][R26.64] ;  /* 0x000000061a0c8981 */ /* 0x000124000c2e1d00 */
[----:B0-----:R-:W-:-:S02]  /*0280*/  IMAD.MOV.U32 R26, RZ, RZ, 0x3e800000 ;  /* 0x3e800000ff1a7424 */ /* 0x001fc400078e00ff */
[----:B--2---:R-:W-:Y:S01]  /*0290*/  FADD R5, R5, 9.9999997473787516356e-06 ;  /* 0x3727c5ac05057421 */ /* 0x004fe20000000000 */
[----:B------:R-:W-:-:S05]  /*02a0*/  FADD R6, R6, 9.9999997473787516356e-06 ;  /* 0x3727c5ac06067421 */ /* 0x000fca0000000000 */
[----:B------:R-:W0:Y:S01]  /*02b0*/  MUFU.SQRT R5, R5 ;  /* 0x0000000500057308 */ /* 0x000e220000002000 */
[----:B------:R-:W-:Y:S01]  /*02c0*/  FADD R4, R4, 9.9999997473787516356e-06 ;  /* 0x3727c5ac04047421 */ /* 0x000fe20000000000 */
[----:B------:R-:W-:-:S06]  /*02d0*/  FADD R7, R7, 9.9999997473787516356e-06 ;  /* 0x3727c5ac07077421 */ /* 0x000fcc0000000000 */
[----:B------:R-:W1:Y:S01]  /*02e0*/  MUFU.SQRT R6, R6 ;  /* 0x0000000600067308 */ /* 0x000e620000002000 */
[----:B0-----:R-:W-:-:S07]  /*02f0*/  FSETP.GT.AND P2, PT, R5, 8.50705917302346158658e+37, PT ;  /* 0x7e8000000500780b */ /* 0x001fce0003f44000 */
[----:B------:R-:W0:Y:S01]  /*0300*/  MUFU.SQRT R4, R4 ;  /* 0x0000000400047308 */ /* 0x000e220000002000 */
[----:B------:R-:W-:Y:S01]  /*0310*/  FSETP.GEU.AND P6, PT, R5, 1.175494350822287508e-38, PT ;  /* 0x008000000500780b */ /* 0x000fe20003fce000 */
[C---:B---3--:R-:W-:Y:S01]  /*0320*/  FADD R23, -R16.reuse, R8 ;  /* 0x0000000810177221 */ /* 0x048fe20000000100 */
[----:B----4-:R-:W-:-:S05]  /*0330*/  FADD R12, -R16, R12 ;  /* 0x0000000c100c7221 */ /* 0x010fca0000000100 */
[----:B------:R-:W2:Y:S01]  /*0340*/  MUFU.SQRT R7, R7 ;  /* 0x0000000700077308 */ /* 0x000ea20000002000 */
[----:B-1----:R-:W-:Y:S01]  /*0350*/  FSETP.GT.AND P5, PT, R6, 8.50705917302346158658e+37, PT ;  /* 0x7e8000000600780b */ /* 0x002fe20003fa4000 */
[C---:B------:R-:W-:Y:S01]  /*0360*/  FADD R16, -R17.reuse, R9 ;  /* 0x0000000911107221 */ /* 0x040fe20000000100 */
[----:B------:R-:W-:Y:S01]  /*0370*/  FADD R13, -R17, R13 ;  /* 0x0000000d110d7221 */ /* 0x000fe20000000100 */
[C---:B------:R-:W-:Y:S01]  /*0380*/  FADD R17, -R18.reuse, R10 ;  /* 0x0000000a12117221 */ /* 0x040fe20000000100 */
[----:B------:R-:W-:Y:S01]  /*0390*/  FADD R14, -R18, R14 ;  /* 0x0000000e120e7221 */ /* 0x000fe20000000100 */
[C---:B------:R-:W-:Y:S01]  /*03a0*/  FADD R18, -R19.reuse, R11 ;  /* 0x0000000b13127221 */ /* 0x040fe20000000100 */
[----:B------:R-:W-:Y:S01]  /*03b0*/  FADD R15, -R19, R15 ;  /* 0x0000000f130f7221 */ /* 0x000fe20000000100 */
[----:B------:R-:W-:Y:S01]  /*03c0*/  FSEL R19, R26, 1, P2 ;  /* 0x3f8000001a137808 */ /* 0x000fe20001000000 */
[----:B------:R-:W-:Y:S01]  /*03d0*/  @P2 FMUL R5, R5, 0.25 ;  /* 0x3e80000005052820 */ /* 0x000fe20000400000 */
[----:B0-----:R-:W-:Y:S01]  /*03e0*/  FSETP.GT.AND P2, PT, R4, 8.50705917302346158658e+37, PT ;  /* 0x7e8000000400780b */ /* 0x001fe20003f44000 */
[----:B------:R-:W0:Y:S02]  /*03f0*/  LDC.64 R10, c[0x0][0x230] ;  /* 0x00008c00ff0a7b82 */ /* 0x000e240000000a00 */
[----:B------:R-:W-:Y:S01]  /*0400*/  @!P6 FMUL R5, R5, 16777216 ;  /* 0x4b8000000505e820 */ /* 0x000fe20000400000 */
[----:B------:R-:W-:Y:S01]  /*0410*/  @!P6 FMUL R19, R19, 16777216 ;  /* 0x4b8000001313e820 */ /* 0x000fe20000400000 */
[----:B--2---:R-:W-:-:S02]  /*0420*/  FSETP.GT.AND P6, PT, R7, 8.50705917302346158658e+37, PT ;  /* 0x7e8000000700780b */ /* 0x004fc40003fc4000 */
[C---:B------:R-:W-:Y:S01]  /*0430*/  FSETP.GEU.AND P4, PT, R6.reuse, 1.175494350822287508e-38, PT ;  /* 0x008000000600780b */ /* 0x040fe20003f8e000 */
[----:B------:R-:W-:Y:S01]  /*0440*/  @P5 FMUL R6, R6, 0.25 ;  /* 0x3e80000006065820 */ /* 0x000fe20000400000 */
[----:B------:R-:W-:Y:S01]  /*0450*/  FSEL R25, R26, 1, P5 ;  /* 0x3f8000001a197808 */ /* 0x000fe20002800000 */
[----:B------:R-:W1:Y:S01]  /*0460*/  LDC.64 R8, c[0x0][0x228] ;  /* 0x00008a00ff087b82 */ /* 0x000e620000000a00 */
[C---:B------:R-:W-:Y:S02]  /*0470*/  FSETP.GEU.AND P3, PT, R4.reuse, 1.175494350822287508e-38, PT ;  /* 0x008000000400780b */ /* 0x040fe40003f6e000 */
[----:B------:R-:W-:Y:S01]  /*0480*/  FSETP.GEU.AND P5, PT, R7, 1.175494350822287508e-38, PT ;  /* 0x008000000700780b */ /* 0x000fe20003fae000 */
[----:B------:R-:W-:-:S04]  /*0490*/  @P2 FMUL R4, R4, 0.25 ;  /* 0x3e80000004042820 */ /* 0x000fc80000400000 */
[----:B------:R-:W-:Y:S01]  /*04a0*/  @P6 FMUL R7, R7, 0.25 ;  /* 0x3e80000007076820 */ /* 0x000fe20000400000 */
[----:B------:R2:W3:Y:S01]  /*04b0*/  MUFU.RCP R28, R5 ;  /* 0x00000005001c7308 */ /* 0x0004e20000001000 */
[----:B------:R-:W-:-:S04]  /*04c0*/  @!P4 FMUL R6, R6, 16777216 ;  /* 0x4b8000000606c820 */ /* 0x000fc80000400000 */
[----:B------:R-:W-:Y:S02]  /*04d0*/  @!P3 FMUL R4, R4, 16777216 ;  /* 0x4b8000000404b820 */ /* 0x000fe40000400000 */
[----:B------:R-:W-:Y:S01]  /*04e0*/  @!P5 FMUL R7, R7, 16777216 ;  /* 0x4b8000000707d820 */ /* 0x000fe20000400000 */
[----:B------:R-:W-:Y:S01]  /*04f0*/  MUFU.RCP R6, R6 ;  /* 0x0000000600067308 */ /* 0x000fe20000001000 */
[----:B--2---:R-:W-:-:S07]  /*0500*/  FSEL R5, R26, 1, P2 ;  /* 0x3f8000001a057808 */ /* 0x004fce0001000000 */
[----:B------:R-:W2:Y:S01]  /*0510*/  MUFU.RCP R4, R4 ;  /* 0x0000000400047308 */ /* 0x000ea20000001000 */
[----:B------:R-:W-:-:S07]  /*0520*/  FSEL R26, R26, 1, P6 ;  /* 0x3f8000001a1a7808 */ /* 0x000fce0003000000 */
[----:B------:R-:W4:Y:S01]  /*0530*/  MUFU.RCP R7, R7 ;  /* 0x0000000700077308 */ /* 0x000f220000001000 */
[----:B---3--:R-:W-:Y:S01]  /*0540*/  FMUL R19, R28, R19 ;  /* 0x000000131c137220 */ /* 0x008fe20000400000 */
[----:B0-----:R-:W-:-:S04]  /*0550*/  IMAD.WIDE R10, R24, 0x4, R10 ;  /* 0x00000004180a7825 */ /* 0x001fc800078e020a */
[----:B------:R-:W-:Y:S01]  /*0560*/  @!P3 FMUL R5, R5, 16777216 ;  /* 0x4b8000000505b820 */ /* 0x000fe20000400000 */
[----:B------:R-:W-:Y:S01]  /*0570*/  @!P4 FMUL R25, R25, 16777216 ;  /* 0x4b8000001919c820 */ /* 0x000fe20000400000 */
[----:B------:R-:W-:Y:S01]  /*0580*/  @!P5 FMUL R26, R26, 16777216 ;  /* 0x4b8000001a1ad820 */ /* 0x000fe20000400000 */
[----:B-1----:R-:W-:-:S04]  /*0590*/  IMAD.WIDE R28, R24, 0x4, R8 ;  /* 0x00000004181c7825 */ /* 0x002fc800078e0208 */
[----:B--2---:R-:W-:Y:S01]  /*05a0*/  FMUL R24, R4, R5 ;  /* 0x0000000504187220 */ /* 0x004fe20000400000 */
[----:B------:R-:W-:Y:S01]  /*05b0*/  FMUL R25, R6, R25 ;  /* 0x0000001906197220 */ /* 0x000fe20000400000 */
[----:B------:R-:W2:Y:S01]  /*05c0*/  LDG.E.EL.128 R8, desc[UR6][R10.64] ;  /* 0x000000060a087981 */ /* 0x000ea2000c2e1d00 */
[----:B----4-:R-:W-:-:S03]  /*05d0*/  FMUL R26, R7, R26 ;  /* 0x0000001a071a7220 */ /* 0x010fc60000400000 */
[----:B------:R0:W2:Y:S01]  /*05e0*/  LDG.E.EL.128 R4, desc[UR6][R28.64] ;  /* 0x000000061c047981 */ /* 0x0000a2000c2e1d00 */
[----:B------:R-:W1:Y:S01]  /*05f0*/  S2R R27, SR_TID.X ;  /* 0x00000000001b7919 */ /* 0x000e620000002100 */
[----:B------:R-:W3:Y:S01]  /*0600*/  S2UR UR5, SR_CgaCtaId ;  /* 0x00000000000579c3 */ /* 0x000ee20000008800 */
[C---:B------:R-:W-:Y:S01]  /*0610*/  FMUL R13, R19.reuse, R13 ;  /* 0x0000000d130d7220 */ /* 0x040fe20000400000 */
[----:B------:R-:W-:Y:S01]  /*0620*/  FMUL R16, R19, R16 ;  /* 0x0000001013107220 */ /* 0x000fe20000400000 */
[C---:B------:R-:W-:Y:S01]  /*0630*/  FMUL R19, R25.reuse, R14 ;  /* 0x0000000e19137220 */ /* 0x040fe20000400000 */
[----:B------:R-:W-:Y:S01]  /*0640*/  FMUL R17, R25, R17 ;  /* 0x0000001119117220 */ /* 0x000fe20000400000 */
[----:B------:R-:W-:Y:S01]  /*0650*/  FMUL R23, R24, R23 ;  /* 0x0000001718177220 */ /* 0x000fe20000400000 */
[----:B------:R-:W-:Y:S01]  /*0660*/  FMUL R18, R26, R18 ;  /* 0x000000121a127220 */ /* 0x000fe20000400000 */
[----:B------:R-:W-:Y:S01]  /*0670*/  UMOV UR4, 0x400 ;  /* 0x0000040000047882 */ /* 0x000fe20000000000 */
[----:B------:R-:W-:Y:S01]  /*0680*/  LOP3.LUT R14, R22, 0x1fc, RZ, 0xc0, !PT ;  /* 0x000001fc160e7812 */ /* 0x000fe200078ec0ff */
[----:B0-----:R-:W-:Y:S01]  /*0690*/  FMUL R28, R26, R15 ;  /* 0x0000000f1a1c7220 */ /* 0x001fe20000400000 */
[----:B-1----:R-:W-:-:S02]  /*06a0*/  IMAD.SHL.U32 R25, R27, 0x80, RZ ;  /* 0x000000801b197824 */ /* 0x002fc400078e00ff */
[----:B------:R-:W-:-:S03]  /*06b0*/  FMUL R27, R24, R12 ;  /* 0x0000000c181b7220 */ /* 0x000fc60000400000 */
[----:B------:R-:W-:Y:S01]  /*06c0*/  LOP3.LUT R25, R25, 0x380, RZ, 0xc0, !PT ;  /* 0x0000038019197812 */ /* 0x000fe200078ec0ff */
[----:B---3--:R-:W-:-:S03]  /*06d0*/  UPRMT UR4, UR5, 0x654, UR4 ;  /* 0x0000065405047896 */ /* 0x008fc60008000004 */
[C---:B------:R-:W-:Y:S02]  /*06e0*/  LOP3.LUT R24, R25.reuse, R20, RZ, 0xfc, !PT ;  /* 0x0000001419187212 */ /* 0x040fe400078efcff */
[----:B------:R-:W-:Y:S02]  /*06f0*/  LOP3.LUT R29, R25, 0x60, RZ, 0xfc, !PT ;  /* 0x00000060191d7812 */ /* 0x000fe400078efcff */
[----:B------:R-:W-:Y:S01]  /*0700*/  LOP3.LUT R3, R3, 0x1c, R22, 0xf8, !PT ;  /* 0x0000001c03037812 */ /* 0x000fe200078ef816 */
[C-C-:B--2---:R-:W-:Y:S01]  /*0710*/  FFMA R17, R6.reuse, R17, R10.reuse ;  /* 0x0000001106117223 */ /* 0x144fe2000000000a */
[----:B------:R-:W-:Y:S01]  /*0720*/  FFMA R6, R6, R19, R10 ;  /* 0x0000001306067223 */ /* 0x000fe2000000000a */
[C-C-:B------:R-:W-:Y:S01]  /*0730*/  FFMA R16, R5.reuse, R16, R9.reuse ;  /* 0x0000001005107223 */ /* 0x140fe20000000009 */
[----:B------:R-:W-:Y:S01]  /*0740*/  FFMA R5, R5, R13, R9 ;  /* 0x0000000d05057223 */ /* 0x000fe20000000009 */
[----:B------:R-:W-:Y:S01]  /*0750*/  FFMA R12, R4, R23, R8 ;  /* 0x00000017040c7223 */ /* 0x000fe20000000008 */
[----:B------:R-:W-:-:S02]  /*0760*/  SHF.R.U32.HI R13, RZ, 0x5, R22 ;  /* 0x00000005ff0d7819 */ /* 0x000fc40000011616 */
[C---:B------:R-:W-:Y:S02]  /*0770*/  LOP3.LUT R23, R25.reuse, 0x20, RZ, 0xfc, !PT ;  /* 0x0000002019177812 */ /* 0x040fe400078efcff */
[----:B------:R-:W-:Y:S01]  /*0780*/  FSETP.GEU.AND P5, PT, R6, RZ, PT ;  /* 0x000000ff0600720b */ /* 0x000fe20003fae000 */
[----:B------:R-:W-:Y:S01]  /*0790*/  FFMA R4, R4, R27, R8 ;  /* 0x0000001b04047223 */ /* 0x000fe20000000008 */
[----:B------:R-:W-:Y:S01]  /*07a0*/  LOP3.LUT R27, R25, 0x40, RZ, 0xfc, !PT ;  /* 0x00000040191b7812 */ /* 0x000fe200078efcff */
[----:B------:R-:W-:Y:S01]  /*07b0*/  FFMA R15, R7, R18, R11 ;  /* 0x00000012070f7223 */ /* 0x000fe2000000000b */
[----:B------:R-:W-:Y:S02]  /*07c0*/  SGXT.U32 R13, R13, 0x4 ;  /* 0x000000040d0d781a */ /* 0x000fe40000000000 */
[----:B------:R-:W-:Y:S02]  /*07d0*/  FSETP.GEU.AND P6, PT, R5, RZ, PT ;  /* 0x000000ff0500720b */ /* 0x000fe40003fce000 */
[----:B------:R-:W-:-:S02]  /*07e0*/  LEA.HI R8, R23, R24, RZ, 0x1b ;  /* 0x0000001817087211 */ /* 0x000fc400078fd8ff */
[----:B------:R-:W-:Y:S02]  /*07f0*/  FSEL R6, R6, RZ, P5 ;  /* 0x000000ff06067208 */ /* 0x000fe40002800000 */
[----:B------:R-:W-:Y:S02]  /*0800*/  LEA.HI R25, R25, R24, RZ, 0x1b ;  /* 0x0000001819197211 */ /* 0x000fe400078fd8ff */
[----:B------:R-:W-:Y:S02]  /*0810*/  LOP3.LUT R9, R14, 0x200, RZ, 0xfc, !PT ;  /* 0x000002000e097812 */ /* 0x000fe400078efcff */
[----:B------:R-:W-:Y:S01]  /*0820*/  FSETP.GEU.AND P5, PT, R12, RZ, PT ;  /* 0x000000ff0c00720b */ /* 0x000fe20003fae000 */
[----:B------:R-:W-:Y:S01]  /*0830*/  FFMA R7, R7, R28, R11 ;  /* 0x0000001c07077223 */ /* 0x000fe2000000000b */
[----:B------:R-:W-:Y:S01]  /*0840*/  FSETP.GEU.AND P4, PT, R16, RZ, PT ;  /* 0x000000ff1000720b */ /* 0x000fe20003f8e000 */
[----:B------:R-:W-:Y:S01]  /*0850*/  IMAD.IADD R13, R14, 0x1, R13 ;  /* 0x000000010e0d7824 */ /* 0x000fe200078e020d */
[----:B------:R-:W-:-:S02]  /*0860*/  LEA.HI R23, R27, R24, RZ, 0x1b ;  /* 0x000000181b177211 */ /* 0x000fc400078fd8ff */
[----:B------:R-:W-:Y:S01]  /*0870*/  FSETP.GEU.AND P3, PT, R17, RZ, PT ;  /* 0x000000ff1100720b */ /* 0x000fe20003f6e000 */
[----:B------:R-:W0:Y:S01]  /*0880*/  LDC.64 R26, c[0x0][0x238] ;  /* 0x00008e00ff1a7b82 */ /* 0x000e220000000a00 */
[----:B------:R-:W-:Y:S02]  /*0890*/  FSEL R5, R5, RZ, P6 ;  /* 0x000000ff05057208 */ /* 0x000fe40003000000 */
[----:B------:R-:W-:Y:S02]  /*08a0*/  LEA.HI R24, R29, R24, RZ, 0x1b ;  /* 0x000000181d187211 */ /* 0x000fe400078fd8ff */
[----:B------:R-:W-:Y:S02]  /*08b0*/  LEA R18, R8, UR4, 0x2 ;  /* 0x0000000408127c11 */ /* 0x000fe4000f8e10ff */
[----:B------:R-:W-:Y:S02]  /*08c0*/  FSETP.GEU.AND P6, PT, R15, RZ, PT ;  /* 0x000000ff0f00720b */ /* 0x000fe40003fce000 */
[----:B------:R-:W-:-:S02]  /*08d0*/  LEA.HI R14, R9, R14, RZ, 0x1b ;  /* 0x0000000e090e7211 */ /* 0x000fc400078fd8ff */
[----:B------:R-:W-:Y:S02]  /*08e0*/  LEA R25, R25, UR4, 0x2 ;  /* 0x0000000419197c11 */ /* 0x000fe4000f8e10ff */
[----:B------:R-:W-:Y:S02]  /*08f0*/  FSETP.GEU.AND P2, PT, R4, RZ, PT ;  /* 0x000000ff0400720b */ /* 0x000fe40003f4e000 */
[----:B------:R-:W-:Y:S02]  /*0900*/  FSEL R8, R12, RZ, P5 ;  /* 0x000000ff0c087208 */ /* 0x000fe40002800000 */
[----:B------:R-:W-:Y:S02]  /*0910*/  FSEL R9, R16, RZ, P4 ;  /* 0x000000ff10097208 */ /* 0x000fe40002000000 */
[----:B------:R-:W-:Y:S02]  /*0920*/  LEA R23, R23, UR4, 0x2 ;  /* 0x0000000417177c11 */ /* 0x000fe4000f8e10ff */
[----:B------:R-:W-:-:S02]  /*0930*/  FSEL R10, R17, RZ, P3 ;  /* 0x000000ff110a7208 */ /* 0x000fc40001800000 */
[----:B------:R-:W-:Y:S02]  /*0940*/  LEA R24, R24, UR4, 0x2 ;  /* 0x0000000418187c11 */ /* 0x000fe4000f8e10ff */
[----:B------:R-:W-:Y:S02]  /*0950*/  FSETP.GEU.AND P4, PT, R7, RZ, PT ;  /* 0x000000ff0700720b */ /* 0x000fe40003f8e000 */
[----:B------:R-:W-:Y:S01]  /*0960*/  FSEL R11, R15, RZ, P6 ;  /* 0x000000ff0f0b7208 */ /* 0x000fe20003000000 */
[----:B------:R-:W-:Y:S01]  /*0970*/  STS [R25], R8 ;  /* 0x0000000819007388 */ /* 0x000fe20000000800 */
[----:B------:R-:W-:Y:S02]  /*0980*/  FSEL R4, R4, RZ, P2 ;  /* 0x000000ff04047208 */ /* 0x000fe40001000000 */
[----:B------:R-:W-:Y:S01]  /*0990*/  FSEL R7, R7, RZ, P4 ;  /* 0x000000ff07077208 */ /* 0x000fe20002000000 */
[----:B------:R-:W-:Y:S04]  /*09a0*/  STS [R18+0x80], R9 ;  /* 0x0000800912007388 */ /* 0x000fe80000000800 */
[----:B------:R-:W-:Y:S04]  /*09b0*/  STS [R23+0x100], R10 ;  /* 0x0001000a17007388 */ /* 0x000fe80000000800 */
[----:B------:R-:W-:Y:S04]  /*09c0*/  STS [R24+0x180], R11 ;  /* 0x0001800b18007388 */ /* 0x000fe80000000800 */
[----:B------:R-:W-:Y:S04]  /*09d0*/  STS [R25+0x40], R4 ;  /* 0x0000400419007388 */ /* 0x000fe80000000800 */
[----:B------:R-:W-:Y:S04]  /*09e0*/  STS [R18+0xc0], R5 ;  /* 0x0000c00512007388 */ /* 0x000fe80000000800 */
[----:B------:R-:W-:Y:S04]  /*09f0*/  STS [R23+0x140], R6 ;  /* 0x0001400617007388 */ /* 0x000fe80000000800 */
[----:B------:R1:W-:Y:S01]  /*0a00*/  STS [R24+0x1c0], R7 ;  /* 0x0001c00718007388 */ /* 0x0003e20000000800 */
[----:B------:R-:W-:Y:S01]  /*0a10*/  LEA R28, R13, UR4, 0x2 ;  /* 0x000000040d1c7c11 */ /* 0x000fe2000f8e10ff */
[----:B------:R-:W-:Y:S01]  /*0a20*/  BAR.SYNC.DEFER_BLOCKING 0x0 ;  /* 0x0000000000007b1d */ /* 0x000fe20000010000 */
[----:B------:R-:W-:-:S07]  /*0a30*/  LEA R29, R14, UR4, 0x2 ;  /* 0x000000040e1d7c11 */ /* 0x000fce000f8e10ff */
[----:B-1----:R-:W1:Y:S01]  /*0a40*/  LDC.64 R24, c[0x0][0x240] ;  /* 0x00009000ff187b82 */ /* 0x002e620000000a00 */
[----:B------:R-:W-:Y:S04]  /*0a50*/  LDS R12, [R28] ;  /* 0x000000001c0c7984 */ /* 0x000fe80000000800 */
[----:B------:R-:W-:Y:S04]  /*0a60*/  LDS R13, [R28+0x4] ;  /* 0x000004001c0d7984 */ /* 0x000fe80000000800 */
[----:B------:R-:W-:Y:S04]  /*0a70*/  LDS R14, [R28+0x8] ;  /* 0x000008001c0e7984 */ /* 0x000fe80000000800 */
[----:B------:R-:W2:Y:S04]  /*0a80*/  LDS R15, [R28+0xc] ;  /* 0x00000c001c0f7984 */ /* 0x000ea80000000800 */
[----:B------:R-:W-:Y:S04]  /*0a90*/  LDS R16, [R29+0x800] ;  /* 0x000800001d107984 */ /* 0x000fe80000000800 */
[----:B------:R-:W-:Y:S04]  /*0aa0*/  LDS R17, [R29+0x804] ;  /* 0x000804001d117984 */ /* 0x000fe80000000800 */
[----:B------:R-:W-:Y:S04]  /*0ab0*/  LDS R18, [R29+0x808] ;  /* 0x000808001d127984 */ /* 0x000fe80000000800 */
[----:B------:R-:W3:Y:S01]  /*0ac0*/  LDS R19, [R29+0x80c] ;  /* 0x00080c001d137984 */ /* 0x000ee20000000800 */
[----:B------:R-:W-:-:S02]  /*0ad0*/  LOP3.LUT R22, R21, 0x10, R20, 0xfe, !PT ;  /* 0x0000001015167812 */ /* 0x000fc400078efe14 */
[----:B------:R-:W-:Y:S02]  /*0ae0*/  LOP3.LUT R20, R21, R20, RZ, 0xfc, !PT ;  /* 0x0000001415147212 */ /* 0x000fe400078efcff */
[----:B------:R-:W-:-:S03]  /*0af0*/  ISETP.GE.AND P2, PT, R3, 0x40, PT ;  /* 0x000000400300780c */ /* 0x000fc60003f46270 */
[--C-:B------:R-:W-:Y:S02]  /*0b00*/  IMAD R21, R20, 0x40, R3.reuse ;  /* 0x0000004014157824 */ /* 0x100fe400078e0203 */
[----:B------:R-:W-:Y:S02]  /*0b10*/  IMAD R3, R22, 0x40, R3 ;  /* 0x0000004016037824 */ /* 0x000fe400078e0203 */
[----:B0-----:R-:W-:-:S04]  /*0b20*/  IMAD.WIDE R20, R21, 0x4, R26 ;  /* 0x0000000415147825 */ /* 0x001fc800078e021a */
[----:B------:R-:W-:-:S04]  /*0b30*/  IMAD.WIDE R26, R3, 0x4, R26 ;  /* 0x00000004031a7825 */ /* 0x000fc800078e021a */
[--C-:B-1----:R-:W-:Y:S01]  /*0b40*/  IMAD.WIDE R22, R0, 0x4, R24.reuse ;  /* 0x0000000400167825 */ /* 0x102fe200078e0218 */
[----:B--2---:R0:W-:Y:S03]  /*0b50*/  @!P2 STG.E.128 desc[UR6][R20.64], R12 ;  /* 0x0000000c1400a986 */ /* 0x0041e6000c101d06 */
[----:B------:R-:W-:Y:S01]  /*0b60*/  IMAD.WIDE R2, R2, 0x4, R24 ;  /* 0x0000000402027825 */ /* 0x000fe200078e0218 */
[----:B---3--:R0:W-:Y:S04]  /*0b70*/  @!P2 STG.E.128 desc[UR6][R26.64], R16 ;  /* 0x000000101a00a986 */ /* 0x0081e8000c101d06 */
[----:B------:R0:W-:Y:S02]  /*0b80*/  @!P1 STG.E.128 desc[UR6][R22.64], R8 ;  /* 0x0000000816009986 */ /* 0x0001e4000c101d06 */
[----:B0-----:R-:W-:Y:S05]  /*0b90*/  @P0 EXIT ;  /* 0x000000000000094d */ /* 0x001fea0003800000 */
[----:B------:R-:W-:Y:S01]  /*0ba0*/  STG.E.128 desc[UR6][R2.64], R4 ;  /* 0x0000000402007986 */ /* 0x000fe2000c101d06 */
[----:B------:R-:W-:Y:S05]  /*0bb0*/  EXIT ;  /* 0x000000000000794d */ /* 0x000fea0003800000 */
.L_x_0:
[----:B------:R-:W-:-:S00]  /*0bc0*/  BRA `(.L_x_0) ;  /* 0xfffffffc00fc7947 */ /* 0x000fc0000383ffff */
[----:B------:R-:W-:-:S00]  /*0bd0*/  NOP ;  /* 0x0000000000007918 */ /* 0x000fc00000000000 */
        /* <DEDUP_REMOVED lines=10> */
.L_x_1:


//--------------------- .nv.global.init           --------------------------
	.section	.nv.global.init,"aw",@progbits
.nv.global.init:
	.type		_$_str,@object
	.size		_$_str,(_$_str_$_2 - _$_str)
_$_str:
        /*0000*/ 	.byte	0x5f, 0x5f, 0x43, 0x55, 0x44, 0x41, 0x5f, 0x46, 0x54, 0x5a, 0x00
	.type		_$_str_$_2,@object
	.size		_$_str_$_2,(.L_1 - _$_str_$_2)
_$_str_$_2:
        /*000b*/ 	.byte	0x5f, 0x5f, 0x43, 0x55, 0x44, 0x41, 0x5f, 0x50, 0x52, 0x45, 0x43, 0x5f, 0x53, 0x51, 0x52, 0x54
        /*001b*/ 	.byte	0x00
.L_1:


//--------------------- .nv.shared.triton_poi_fused__native_batch_norm_legit_no_training_convolution_relu_17 --------------------------
	.section	.nv.shared.triton_poi_fused__native_batch_norm_legit_no_training_convolution_relu_17,"aw",@nobits
	.sectionflags	@""
	.align	16
	.zero		1024


//--------------------- .nv.constant0.triton_poi_fused__native_batch_norm_legit_no_training_convolution_relu_17 --------------------------
	.section	.nv.constant0.triton_poi_fused__native_batch_norm_legit_no_training_convolution_relu_17,"a",@progbits
	.sectionflags	@""
	.align	4
.nv.constant0.triton_poi_fused__native_batch_norm_legit_no_training_convolution_relu_17:
	.zero		592
